	.headerflags	@"EF_CUDA_TEXMODE_UNIFIED EF_CUDA_64BIT_ADDRESS EF_CUDA_ACCELERATORS EF_CUDA_SM90 EF_CUDA_VIRTUAL_SM(EF_CUDA_SM90)"
	.elftype	@"ET_EXEC"


//--------------------- .nv.info                  --------------------------
	.section	.nv.info,"",@"SHT_CUDA_INFO"
	.align	4


	//----- nvinfo : EIATTR_REGCOUNT
	.align		4
        /*0000*/ 	.byte	0x04, 0x2f
        /*0002*/ 	.short	(.L_1 - .L_0)
	.align		4
.L_0:
        /*0004*/ 	.word	index@(triton_poi_fused_cat_123)
        /*0008*/ 	.word	0x00000012


	//----- nvinfo : EIATTR_MIN_STACK_SIZE
	.align		4
.L_1:
        /*000c*/ 	.byte	0x04, 0x12
        /*000e*/ 	.short	(.L_3 - .L_2)
	.align		4
.L_2:
        /*0010*/ 	.word	index@(triton_poi_fused_cat_123)
        /*0014*/ 	.word	0x00000000


	//----- nvinfo : EIATTR_FRAME_SIZE
	.align		4
.L_3:
        /*0018*/ 	.byte	0x04, 0x11
        /*001a*/ 	.short	(.L_5 - .L_4)
	.align		4
.L_4:
        /*001c*/ 	.word	index@(triton_poi_fused_cat_123)
        /*0020*/ 	.word	0x00000000


	//----- nvinfo : EIATTR_MIN_STACK_SIZE
	.align		4
.L_5:
        /*0024*/ 	.byte	0x04, 0x12
        /*0026*/ 	.short	(.L_7 - .L_6)
	.align		4
.L_6:
        /*0028*/ 	.word	index@(triton_poi_fused_cat_123)
        /*002c*/ 	.word	0x00000000
.L_7:


//--------------------- .nv.info.triton_poi_fused_cat_123 --------------------------
	.section	.nv.info.triton_poi_fused_cat_123,"",@"SHT_CUDA_INFO"
	.sectionflags	@""
	.align	4


	//----- nvinfo : EIATTR_CUDA_API_VERSION
	.align		4
        /*0000*/ 	.byte	0x04, 0x37
        /*0002*/ 	.short	(.L_9 - .L_8)
.L_8:
        /*0004*/ 	.word	0x0000007c


	//----- nvinfo : EIATTR_KPARAM_INFO
	.align		4
.L_9:
        /*0008*/ 	.byte	0x04, 0x17
        /*000a*/ 	.short	(.L_11 - .L_10)
.L_10:
        /*000c*/ 	.word	0x00000000
        /*0010*/ 	.short	0x0004
        /*0012*/ 	.short	0x0020
        /*0014*/ 	.byte	0x00, 0xf0, 0x11, 0x00


	//----- nvinfo : EIATTR_KPARAM_INFO
	.align		4
.L_11:
        /*0018*/ 	.byte	0x04, 0x17
        /*001a*/ 	.short	(.L_13 - .L_12)
.L_12:
        /*001c*/ 	.word	0x00000000
        /*0020*/ 	.short	0x0003
        /*0022*/ 	.short	0x0018
        /*0024*/ 	.byte	0x00, 0xf4, 0x21, 0x00


	//----- nvinfo : EIATTR_KPARAM_INFO
	.align		4
.L_13:
        /*0028*/ 	.byte	0x04, 0x17
        /*002a*/ 	.short	(.L_15 - .L_14)
.L_14:
        /*002c*/ 	.word	0x00000000
        /*0030*/ 	.short	0x0002
        /*0032*/ 	.short	0x0010
        /*0034*/ 	.byte	0x00, 0xf4, 0x21, 0x00


	//----- nvinfo : EIATTR_KPARAM_INFO
	.align		4
.L_15:
        /*0038*/ 	.byte	0x04, 0x17
        /*003a*/ 	.short	(.L_17 - .L_16)
.L_16:
        /*003c*/ 	.word	0x00000000
        /*0040*/ 	.short	0x0001
        /*0042*/ 	.short	0x0008
        /*0044*/ 	.byte	0x00, 0xf4, 0x21, 0x00


	//----- nvinfo : EIATTR_KPARAM_INFO
	.align		4
.L_17:
        /*0048*/ 	.byte	0x04, 0x17
        /*004a*/ 	.short	(.L_19 - .L_18)
.L_18:
        /*004c*/ 	.word	0x00000000
        /*0050*/ 	.short	0x0000
        /*0052*/ 	.short	0x0000
        /*0054*/ 	.byte	0x00, 0xf4, 0x21, 0x00


	//----- nvinfo : EIATTR_SPARSE_MMA_MASK
	.align		4
.L_19:
        /*0058*/ 	.byte	0x03, 0x50
        /*005a*/ 	.short	0x0000


	//----- nvinfo : EIATTR_MAXREG_COUNT
	.align		4
        /*005c*/ 	.byte	0x03, 0x1b
        /*005e*/ 	.short	0x00ff


	//----- nvinfo : EIATTR_EXIT_INSTR_OFFSETS
	.align		4
        /*0060*/ 	.byte	0x04, 0x1c
        /*0062*/ 	.short	(.L_21 - .L_20)


	//   ....[0]....
.L_20:
        /*0064*/ 	.word	0x000001c0


	//   ....[1]....
        /*0068*/ 	.word	0x000001e0


	//----- nvinfo : EIATTR_REQNTID
	.align		4
.L_21:
        /*006c*/ 	.byte	0x04, 0x10
        /*006e*/ 	.short	(.L_23 - .L_22)
.L_22:
        /*0070*/ 	.word	0x00000080
        /*0074*/ 	.word	0x00000001
        /*0078*/ 	.word	0x00000001


	//----- nvinfo : EIATTR_CBANK_PARAM_SIZE
	.align		4
.L_23:
        /*007c*/ 	.byte	0x03, 0x19
        /*007e*/ 	.short	0x0024


	//----- nvinfo : EIATTR_PARAM_CBANK
	.align		4
        /*0080*/ 	.byte	0x04, 0x0a
        /*0082*/ 	.short	(.L_25 - .L_24)
	.align		4
.L_24:
        /*0084*/ 	.word	index@(.nv.constant0.triton_poi_fused_cat_123)
        /*0088*/ 	.short	0x0210
        /*008a*/ 	.short	0x0024


	//----- nvinfo : EIATTR_SW_WAR
	.align		4
.L_25:
        /*008c*/ 	.byte	0x04, 0x36
        /*008e*/ 	.short	(.L_27 - .L_26)
.L_26:
        /*0090*/ 	.word	0x00000008
.L_27:


//--------------------- .nv.callgraph             --------------------------
	.section	.nv.callgraph,"",@"SHT_CUDA_CALLGRAPH"
	.align	4
	.sectionentsize	8
	.align		4
        /*0000*/ 	.word	0x00000000
	.align		4
        /*0004*/ 	.word	0xffffffff
	.align		4
        /*0008*/ 	.word	0x00000000
	.align		4
        /*000c*/ 	.word	0xfffffffe
	.align		4
        /*0010*/ 	.word	0x00000000
	.align		4
        /*0014*/ 	.word	0xfffffffd
	.align		4
        /*0018*/ 	.word	0x00000000
	.align		4
        /*001c*/ 	.word	0xfffffffc


//--------------------- .text.triton_poi_fused_cat_123 --------------------------
	.section	.text.triton_poi_fused_cat_123,"ax",@progbits
	.align	128
        .global         triton_poi_fused_cat_123
        .type           triton_poi_fused_cat_123,@function
        .size           triton_poi_fused_cat_123,(.L_x_1 - triton_poi_fused_cat_123)
        .other          triton_poi_fused_cat_123,@"STO_CUDA_ENTRY STV_DEFAULT"
triton_poi_fused_cat_123:
.text.triton_poi_fused_cat_123:
[----:B------:R-:W0:Y:S01]  /*0000*/  LDC R1, c[0x0][0x28] ;  /* 0x00000a00ff017b82 */ /* 0x000e220000000800 */
[----:B------:R-:W1:Y:S07]  /*0010*/  S2R R0, SR_TID.X ;  /* 0x0000000000007919 */ /* 0x000e6e0000002100 */
[----:B------:R-:W2:Y:S01]  /*0020*/  LDC.64 R4, c[0x0][0x210] ;  /* 0x00008400ff047b82 */ /* 0x000ea20000000a00 */
[----:B------:R-:W-:Y:S01]  /*0030*/  CS2R R2, SRZ ;  /* 0x0000000000027805 */ /* 0x000fe2000001ff00 */
[----:B------:R-:W-:Y:S01]  /*0040*/  ULDC.64 UR4, c[0x0][0x208] ;  /* 0x0000820000047ab9 */ /* 0x000fe20000000a00 */
[----:B------:R-:W3:Y:S05]  /*0050*/  S2R R13, SR_CTAID.X ;  /* 0x00000000000d7919 */ /* 0x000eea0000002500 */
[----:B------:R-:W4:Y:S08]  /*0060*/  LDC.64 R6, c[0x0][0x218] ;  /* 0x00008600ff067b82 */ /* 0x000f300000000a00 */
[----:B------:R-:W5:Y:S08]  /*0070*/  LDC.64 R8, c[0x0][0x220] ;  /* 0x00008800ff087b82 */ /* 0x000f700000000a00 */
[----:B------:R-:W4:Y:S01]  /*0080*/  LDC.64 R10, c[0x0][0x228] ;  /* 0x00008a00ff0a7b82 */ /* 0x000f220000000a00 */
[----:B-1----:R-:W-:-:S05]  /*0090*/  IMAD.SHL.U32 R0, R0, 0x2, RZ ;  /* 0x0000000200007824 */ /* 0x002fca00078e00ff */
[----:B------:R-:W-:-:S04]  /*00a0*/  LOP3.LUT R0, R0, 0xfe, RZ, 0xc0, !PT ;  /* 0x000000fe00007812 */ /* 0x000fc800078ec0ff */
[----:B---3--:R-:W-:-:S04]  /*00b0*/  LEA R13, R13, R0, 0x8 ;  /* 0x000000000d0d7211 */ /* 0x008fc800078e40ff */
[C---:B------:R-:W-:Y:S01]  /*00c0*/  ISETP.GE.AND P0, PT, R13.reuse, 0x200, PT ;  /* 0x000002000d00780c */ /* 0x040fe20003f06270 */
[----:B--2---:R-:W-:-:S12]  /*00d0*/  IMAD.WIDE R4, R13, 0x4, R4 ;  /* 0x000000040d047825 */ /* 0x004fd800078e0204 */
[----:B------:R4:W2:Y:S01]  /*00e0*/  @!P0 LDG.E.64 R2, desc[UR4][R4.64] ;  /* 0x0000000404028981 */ /* 0x0008a2000c1e1b00 */
[----:B------:R-:W-:-:S04]  /*00f0*/  SHF.R.S32.HI R0, RZ, 0x1f, R13 ;  /* 0x0000001fff007819 */ /* 0x000fc8000001140d */
[----:B------:R-:W-:-:S04]  /*0100*/  LEA.HI R0, R0, R13, RZ, 0x7 ;  /* 0x0000000d00007211 */ /* 0x000fc800078f38ff */
[----:B------:R-:W-:Y:S02]  /*0110*/  LOP3.LUT R12, R0, 0xffffff80, RZ, 0xc0, !PT ;  /* 0xffffff80000c7812 */ /* 0x000fe400078ec0ff */
[----:B------:R-:W-:-:S03]  /*0120*/  SHF.R.S32.HI R0, RZ, 0x7, R0 ;  /* 0x00000007ff007819 */ /* 0x000fc60000011400 */
[----:B------:R-:W-:-:S04]  /*0130*/  IMAD.IADD R13, R13, 0x1, -R12 ;  /* 0x000000010d0d7824 */ /* 0x000fc800078e0a0c */
[----:B------:R-:W-:-:S04]  /*0140*/  IMAD R13, R0, 0x1480, R13 ;  /* 0x00001480000d7824 */ /* 0x000fc800078e020d */
[----:B----4-:R-:W-:Y:S01]  /*0150*/  IMAD.WIDE R4, R13, 0x4, R6 ;  /* 0x000000040d047825 */ /* 0x010fe200078e0206 */
[----:B------:R-:W-:-:S05]  /*0160*/  IADD3 R15, R12, R13, RZ ;  /* 0x0000000d0c0f7210 */ /* 0x000fca0007ffe0ff */
[----:B-----5:R-:W-:-:S04]  /*0170*/  IMAD.WIDE R6, R15, 0x4, R8 ;  /* 0x000000040f067825 */ /* 0x020fc800078e0208 */
[----:B------:R-:W-:-:S04]  /*0180*/  IMAD.IADD R9, R12, 0x1, R15 ;  /* 0x000000010c097824 */ /* 0x000fc800078e020f */
[----:B0-----:R-:W-:Y:S01]  /*0190*/  IMAD.WIDE R8, R9, 0x4, R10 ;  /* 0x0000000409087825 */ /* 0x001fe200078e020a */
[----:B--2---:R0:W-:Y:S04]  /*01a0*/  @!P0 STG.E.64 desc[UR4][R4.64], R2 ;  /* 0x0000000204008986 */ /* 0x0041e8000c101b04 */
[----:B------:R0:W-:Y:S02]  /*01b0*/  @!P0 STG.E.64 desc[UR4][R6.64], R2 ;  /* 0x0000000206008986 */ /* 0x0001e4000c101b04 */
[----:B0-----:R-:W-:Y:S05]  /*01c0*/  @P0 EXIT ;  /* 0x000000000000094d */ /* 0x001fea0003800000 */
[----:B------:R-:W-:Y:S01]  /*01d0*/  STG.E.64 desc[UR4][R8.64], R2 ;  /* 0x0000000208007986 */ /* 0x000fe2000c101b04 */
[----:B------:R-:W-:Y:S05]  /*01e0*/  EXIT ;  /* 0x000000000000794d */ /* 0x000fea0003800000 */
.L_x_0:
[----:B------:R-:W-:-:S00]  /*01f0*/  BRA `(.L_x_0) ;  /* 0xfffffffc00fc7947 */ /* 0x000fc0000383ffff */
[----:B------:R-:W-:-:S00]  /*0200*/  NOP ;  /* 0x0000000000007918 */ /* 0x000fc00000000000 */
[----:B------:R-:W-:-:S00]  /*0210*/  NOP ;  /* 0x0000000000007918 */ /* 0x000fc00000000000 */
[----:B------:R-:W-:-:S00]  /*0220*/  NOP ;  /* 0x0000000000007918 */ /* 0x000fc00000000000 */
[----:B------:R-:W-:-:S00]  /*0230*/  NOP ;  /* 0x0000000000007918 */ /* 0x000fc00000000000 */
[----:B------:R-:W-:-:S00]  /*0240*/  NOP ;  /* 0x0000000000007918 */ /* 0x000fc00000000000 */
[----:B------:R-:W-:-:S00]  /*0250*/  NOP ;  /* 0x0000000000007918 */ /* 0x000fc00000000000 */
[----:B------:R-:W-:-:S00]  /*0260*/  NOP ;  /* 0x0000000000007918 */ /* 0x000fc00000000000 */
[----:B------:R-:W-:-:S00]  /*0270*/  NOP ;  /* 0x0000000000007918 */ /* 0x000fc00000000000 */
.L_x_1:


//--------------------- .nv.constant0.triton_poi_fused_cat_123 --------------------------
	.section	.nv.constant0.triton_poi_fused_cat_123,"a",@progbits
	.sectionflags	@""
	.align	4
.nv.constant0.triton_poi_fused_cat_123:
	.zero		564
